	.headerflags	@"EF_CUDA_TEXMODE_UNIFIED EF_CUDA_64BIT_ADDRESS EF_CUDA_ACCELERATORS EF_CUDA_SM90 EF_CUDA_VIRTUAL_SM(EF_CUDA_SM90)"
	.elftype	@"ET_EXEC"


//--------------------- .nv.info                  --------------------------
	.section	.nv.info,"",@"SHT_CUDA_INFO"
	.align	4


	//----- nvinfo : EIATTR_REGCOUNT
	.align		4
        /*0000*/ 	.byte	0x04, 0x2f
        /*0002*/ 	.short	(.L_3 - .L_2)
	.align		4
.L_2:
        /*0004*/ 	.word	index@(triton_poi_fused__native_batch_norm_legit_no_training_add_div_hardtanh_mul_33)
        /*0008*/ 	.word	0x00000012


	//----- nvinfo : EIATTR_MIN_STACK_SIZE
	.align		4
.L_3:
        /*000c*/ 	.byte	0x04, 0x12
        /*000e*/ 	.short	(.L_5 - .L_4)
	.align		4
.L_4:
        /*0010*/ 	.word	index@(triton_poi_fused__native_batch_norm_legit_no_training_add_div_hardtanh_mul_33)
        /*0014*/ 	.word	0x00000000


	//----- nvinfo : EIATTR_FRAME_SIZE
	.align		4
.L_5:
        /*0018*/ 	.byte	0x04, 0x11
        /*001a*/ 	.short	(.L_7 - .L_6)
	.align		4
.L_6:
        /*001c*/ 	.word	index@(triton_poi_fused__native_batch_norm_legit_no_training_add_div_hardtanh_mul_33)
        /*0020*/ 	.word	0x00000000


	//----- nvinfo : EIATTR_MIN_STACK_SIZE
	.align		4
.L_7:
        /*0024*/ 	.byte	0x04, 0x12
        /*0026*/ 	.short	(.L_9 - .L_8)
	.align		4
.L_8:
        /*0028*/ 	.word	index@(triton_poi_fused__native_batch_norm_legit_no_training_add_div_hardtanh_mul_33)
        /*002c*/ 	.word	0x00000000
.L_9:


//--------------------- .nv.info.triton_poi_fused__native_batch_norm_legit_no_training_add_div_hardtanh_mul_33 --------------------------
	.section	.nv.info.triton_poi_fused__native_batch_norm_legit_no_training_add_div_hardtanh_mul_33,"",@"SHT_CUDA_INFO"
	.sectionflags	@""
	.align	4


	//----- nvinfo : EIATTR_CUDA_API_VERSION
	.align		4
        /*0000*/ 	.byte	0x04, 0x37
        /*0002*/ 	.short	(.L_11 - .L_10)
.L_10:
        /*0004*/ 	.word	0x0000007c


	//----- nvinfo : EIATTR_KPARAM_INFO
	.align		4
.L_11:
        /*0008*/ 	.byte	0x04, 0x17
        /*000a*/ 	.short	(.L_13 - .L_12)
.L_12:
        /*000c*/ 	.word	0x00000000
        /*0010*/ 	.short	0x0006
        /*0012*/ 	.short	0x0030
        /*0014*/ 	.byte	0x00, 0xf0, 0x11, 0x00


	//----- nvinfo : EIATTR_KPARAM_INFO
	.align		4
.L_13:
        /*0018*/ 	.byte	0x04, 0x17
        /*001a*/ 	.short	(.L_15 - .L_14)
.L_14:
        /*001c*/ 	.word	0x00000000
        /*0020*/ 	.short	0x0005
        /*0022*/ 	.short	0x0028
        /*0024*/ 	.byte	0x00, 0xf4, 0x21, 0x00


	//----- nvinfo : EIATTR_KPARAM_INFO
	.align		4
.L_15:
        /*0028*/ 	.byte	0x04, 0x17
        /*002a*/ 	.short	(.L_17 - .L_16)
.L_16:
        /*002c*/ 	.word	0x00000000
        /*0030*/ 	.short	0x0004
        /*0032*/ 	.short	0x0020
        /*0034*/ 	.byte	0x00, 0xf4, 0x21, 0x00


	//----- nvinfo : EIATTR_KPARAM_INFO
	.align		4
.L_17:
        /*0038*/ 	.byte	0x04, 0x17
        /*003a*/ 	.short	(.L_19 - .L_18)
.L_18:
        /*003c*/ 	.word	0x00000000
        /*0040*/ 	.short	0x0003
        /*0042*/ 	.short	0x0018
        /*0044*/ 	.byte	0x00, 0xf4, 0x21, 0x00


	//----- nvinfo : EIATTR_KPARAM_INFO
	.align		4
.L_19:
        /*0048*/ 	.byte	0x04, 0x17
        /*004a*/ 	.short	(.L_21 - .L_20)
.L_20:
        /*004c*/ 	.word	0x00000000
        /*0050*/ 	.short	0x0002
        /*0052*/ 	.short	0x0010
        /*0054*/ 	.byte	0x00, 0xf4, 0x21, 0x00


	//----- nvinfo : EIATTR_KPARAM_INFO
	.align		4
.L_21:
        /*0058*/ 	.byte	0x04, 0x17
        /*005a*/ 	.short	(.L_23 - .L_22)
.L_22:
        /*005c*/ 	.word	0x00000000
        /*0060*/ 	.short	0x0001
        /*0062*/ 	.short	0x0008
        /*0064*/ 	.byte	0x00, 0xf4, 0x21, 0x00


	//----- nvinfo : EIATTR_KPARAM_INFO
	.align		4
.L_23:
        /*0068*/ 	.byte	0x04, 0x17
        /*006a*/ 	.short	(.L_25 - .L_24)
.L_24:
        /*006c*/ 	.word	0x00000000
        /*0070*/ 	.short	0x0000
        /*0072*/ 	.short	0x0000
        /*0074*/ 	.byte	0x00, 0xf4, 0x21, 0x00


	//----- nvinfo : EIATTR_SPARSE_MMA_MASK
	.align		4
.L_25:
        /*0078*/ 	.byte	0x03, 0x50
        /*007a*/ 	.short	0x0000


	//----- nvinfo : EIATTR_MAXREG_COUNT
	.align		4
        /*007c*/ 	.byte	0x03, 0x1b
        /*007e*/ 	.short	0x00ff


	//----- nvinfo : EIATTR_EXIT_INSTR_OFFSETS
	.align		4
        /*0080*/ 	.byte	0x04, 0x1c
        /*0082*/ 	.short	(.L_27 - .L_26)


	//   ....[0]....
.L_26:
        /*0084*/ 	.word	0x00000350


	//   ....[1]....
        /*0088*/ 	.word	0x00000370


	//----- nvinfo : EIATTR_REQNTID
	.align		4
.L_27:
        /*008c*/ 	.byte	0x04, 0x10
        /*008e*/ 	.short	(.L_29 - .L_28)
.L_28:
        /*0090*/ 	.word	0x00000080
        /*0094*/ 	.word	0x00000001
        /*0098*/ 	.word	0x00000001


	//----- nvinfo : EIATTR_CBANK_PARAM_SIZE
	.align		4
.L_29:
        /*009c*/ 	.byte	0x03, 0x19
        /*009e*/ 	.short	0x0034


	//----- nvinfo : EIATTR_PARAM_CBANK
	.align		4
        /*00a0*/ 	.byte	0x04, 0x0a
        /*00a2*/ 	.short	(.L_31 - .L_30)
	.align		4
.L_30:
        /*00a4*/ 	.word	index@(.nv.constant0.triton_poi_fused__native_batch_norm_legit_no_training_add_div_hardtanh_mul_33)
        /*00a8*/ 	.short	0x0210
        /*00aa*/ 	.short	0x0034


	//----- nvinfo : EIATTR_SW_WAR
	.align		4
.L_31:
        /*00ac*/ 	.byte	0x04, 0x36
        /*00ae*/ 	.short	(.L_33 - .L_32)
.L_32:
        /*00b0*/ 	.word	0x00000008
.L_33:


//--------------------- .nv.callgraph             --------------------------
	.section	.nv.callgraph,"",@"SHT_CUDA_CALLGRAPH"
	.align	4
	.sectionentsize	8
	.align		4
        /*0000*/ 	.word	0x00000000
	.align		4
        /*0004*/ 	.word	0xffffffff
	.align		4
        /*0008*/ 	.word	0x00000000
	.align		4
        /*000c*/ 	.word	0xfffffffe
	.align		4
        /*0010*/ 	.word	0x00000000
	.align		4
        /*0014*/ 	.word	0xfffffffd
	.align		4
        /*0018*/ 	.word	0x00000000
	.align		4
        /*001c*/ 	.word	0xfffffffc


//--------------------- .nv.constant4             --------------------------
	.section	.nv.constant4,"a",@progbits
	.align	8
	.align		8
.nv.constant4:
        /*0000*/ 	.dword	_$_str
	.align		8
        /*0008*/ 	.dword	_$_str_$_2


//--------------------- .text.triton_poi_fused__native_batch_norm_legit_no_training_add_div_hardtanh_mul_33 --------------------------
	.section	.text.triton_poi_fused__native_batch_norm_legit_no_training_add_div_hardtanh_mul_33,"ax",@progbits
	.align	128
        .global         triton_poi_fused__native_batch_norm_legit_no_training_add_div_hardtanh_mul_33
        .type           triton_poi_fused__native_batch_norm_legit_no_training_add_div_hardtanh_mul_33,@function
        .size           triton_poi_fused__native_batch_norm_legit_no_training_add_div_hardtanh_mul_33,(.L_x_1 - triton_poi_fused__native_batch_norm_legit_no_training_add_div_hardtanh_mul_33)
        .other          triton_poi_fused__native_batch_norm_legit_no_training_add_div_hardtanh_mul_33,@"STO_CUDA_ENTRY STV_DEFAULT"
triton_poi_fused__native_batch_norm_legit_no_training_add_div_hardtanh_mul_33:
.text.triton_poi_fused__native_batch_norm_legit_no_training_add_div_hardtanh_mul_33:
[----:B------:R-:W0:Y:S01]  /*0000*/  LDC R1, c[0x0][0x28] ;  /* 0x00000a00ff017b82 */ /* 0x000e220000000800 */
[----:B------:R-:W1:Y:S07]  /*0010*/  S2R R0, SR_TID.X ;  /* 0x0000000000007919 */ /* 0x000e6e0000002100 */
[----:B------:R-:W2:Y:S01]  /*0020*/  LDC.64 R6, c[0x0][0x228] ;  /* 0x00008a00ff067b82 */ /* 0x000ea20000000a00 */
[----:B------:R-:W-:Y:S01]  /*0030*/  CS2R R14, SRZ ;  /* 0x00000000000e7805 */ /* 0x000fe2000001ff00 */
[----:B------:R-:W-:Y:S01]  /*0040*/  ULDC.64 UR4, c[0x0][0x208] ;  /* 0x0000820000047ab9 */ /* 0x000fe20000000a00 */
[----:B------:R-:W3:Y:S05]  /*0050*/  S2R R3, SR_CTAID.X ;  /* 0x0000000000037919 */ /* 0x000eea0000002500 */
[----:B------:R-:W4:Y:S08]  /*0060*/  LDC.64 R4, c[0x0][0x220] ;  /* 0x00008800ff047b82 */ /* 0x000f300000000a00 */
[----:B------:R-:W5:Y:S08]  /*0070*/  LDC.64 R8, c[0x0][0x230] ;  /* 0x00008c00ff087b82 */ /* 0x000f700000000a00 */
[----:B------:R-:W5:Y:S01]  /*0080*/  LDC.64 R10, c[0x0][0x238] ;  /* 0x00008e00ff0a7b82 */ /* 0x000f620000000a00 */
[----:B-1----:R-:W-:-:S04]  /*0090*/  LOP3.LUT R0, R0, 0x7f, RZ, 0xc0, !PT ;  /* 0x0000007f00007812 */ /* 0x002fc800078ec0ff */
[----:B---3--:R-:W-:-:S04]  /*00a0*/  LEA R0, R3, R0, 0x7 ;  /* 0x0000000003007211 */ /* 0x008fc800078e38ff */
[C---:B------:R-:W-:Y:S01]  /*00b0*/  ISETP.GE.AND P0, PT, R0.reuse, 0x2400, PT ;  /* 0x000024000000780c */ /* 0x040fe20003f06270 */
[----:B------:R-:W-:-:S05]  /*00c0*/  IMAD.HI R2, R0, 0x38e38e39, RZ ;  /* 0x38e38e3900027827 */ /* 0x000fca00078e02ff */
[----:B------:R-:W-:-:S04]  /*00d0*/  SHF.R.U32.HI R3, RZ, 0x1f, R2 ;  /* 0x0000001fff037819 */ /* 0x000fc80000011602 */
[----:B------:R-:W-:-:S05]  /*00e0*/  LEA.HI.SX32 R3, R2, R3, 0x1b ;  /* 0x0000000302037211 */ /* 0x000fca00078fdaff */
[----:B------:R-:W-:Y:S02]  /*00f0*/  IMAD R13, R3, -0x90, R0 ;  /* 0xffffff70030d7824 */ /* 0x000fe400078e0200 */
[----:B------:R-:W1:Y:S02]  /*0100*/  LDC.64 R2, c[0x0][0x218] ;  /* 0x00008600ff027b82 */ /* 0x000e640000000a00 */
[----:B--2---:R-:W-:-:S05]  /*0110*/  IMAD.WIDE R6, R13, 0x4, R6 ;  /* 0x000000040d067825 */ /* 0x004fca00078e0206 */
[----:B------:R5:W2:Y:S01]  /*0120*/  @!P0 LDG.E.EL R14, desc[UR4][R6.64] ;  /* 0x00000004060e8981 */ /* 0x000aa2000c2e1900 */
[----:B------:R-:W-:Y:S01]  /*0130*/  HFMA2.MMA R12, -RZ, RZ, 0, 0 ;  /* 0x00000000ff0c7435 */ /* 0x000fe200000001ff */
[----:B----4-:R-:W-:-:S05]  /*0140*/  IMAD.WIDE R4, R13, 0x4, R4 ;  /* 0x000000040d047825 */ /* 0x010fca00078e0204 */
[----:B------:R-:W3:Y:S01]  /*0150*/  @!P0 LDG.E.EL R15, desc[UR4][R4.64] ;  /* 0x00000004040f8981 */ /* 0x000ee2000c2e1900 */
[----:B-----5:R-:W-:-:S04]  /*0160*/  IMAD.WIDE R6, R13, 0x4, R8 ;  /* 0x000000040d067825 */ /* 0x020fc800078e0208 */
[----:B-1----:R-:W-:-:S04]  /*0170*/  IMAD.WIDE R2, R0, 0x4, R2 ;  /* 0x0000000400027825 */ /* 0x002fc800078e0202 */
[----:B0-----:R-:W-:Y:S01]  /*0180*/  IMAD.WIDE R8, R13, 0x4, R10 ;  /* 0x000000040d087825 */ /* 0x001fe200078e020a */
[----:B------:R0:W3:Y:S01]  /*0190*/  @!P0 LDG.E R12, desc[UR4][R2.64] ;  /* 0x00000004020c8981 */ /* 0x0000e2000c1e1900 */
[----:B------:R-:W-:-:S06]  /*01a0*/  CS2R R10, SRZ ;  /* 0x00000000000a7805 */ /* 0x000fcc000001ff00 */
[----:B------:R-:W4:Y:S04]  /*01b0*/  @!P0 LDG.E.EL R10, desc[UR4][R6.64] ;  /* 0x00000004060a8981 */ /* 0x000f28000c2e1900 */
[----:B------:R-:W4:Y:S01]  /*01c0*/  @!P0 LDG.E.EL R11, desc[UR4][R8.64] ;  /* 0x00000004080b8981 */ /* 0x000f22000c2e1900 */
[----:B0-----:R-:W-:Y:S01]  /*01d0*/  MOV R2, 0x3e800000 ;  /* 0x3e80000000027802 */ /* 0x001fe20000000f00 */
[----:B--2---:R-:W-:-:S04]  /*01e0*/  FADD R14, R14, 9.9999997473787516356e-06 ;  /* 0x3727c5ac0e0e7421 */ /* 0x004fc80000000000 */
[----:B------:R-:W0:Y:S02]  /*01f0*/  MUFU.SQRT R13, R14 ;  /* 0x0000000e000d7308 */ /* 0x000e240000002000 */
[C---:B0-----:R-:W-:Y:S02]  /*0200*/  FSETP.GT.AND P1, PT, R13.reuse, 8.50705917302346158658e+37, PT ;  /* 0x7e8000000d00780b */ /* 0x041fe40003f24000 */
[----:B------:R-:W-:-:S11]  /*0210*/  FSETP.GEU.AND P2, PT, R13, 1.175494350822287508e-38, PT ;  /* 0x008000000d00780b */ /* 0x000fd60003f4e000 */
[----:B------:R-:W-:-:S04]  /*0220*/  @P1 FMUL R13, R13, 0.25 ;  /* 0x3e8000000d0d1820 */ /* 0x000fc80000400000 */
[----:B------:R-:W-:-:S06]  /*0230*/  @!P2 FMUL R13, R13, 16777216 ;  /* 0x4b8000000d0da820 */ /* 0x000fcc0000400000 */
[----:B------:R-:W0:Y:S01]  /*0240*/  MUFU.RCP R13, R13 ;  /* 0x0000000d000d7308 */ /* 0x000e220000001000 */
[----:B------:R-:W-:Y:S01]  /*0250*/  FSEL R2, R2, 1, P1 ;  /* 0x3f80000002027808 */ /* 0x000fe20000800000 */
[----:B---3--:R-:W-:-:S04]  /*0260*/  FADD R12, -R15, R12 ;  /* 0x0000000c0f0c7221 */ /* 0x008fc80000000100 */
[----:B------:R-:W-:-:S04]  /*0270*/  @!P2 FMUL R2, R2, 16777216 ;  /* 0x4b8000000202a820 */ /* 0x000fc80000400000 */
[----:B0-----:R-:W-:-:S04]  /*0280*/  FMUL R3, R13, R2 ;  /* 0x000000020d037220 */ /* 0x001fc80000400000 */
[----:B------:R-:W-:Y:S02]  /*0290*/  FMUL R12, R12, R3 ;  /* 0x000000030c0c7220 */ /* 0x000fe40000400000 */
[----:B------:R-:W0:Y:S02]  /*02a0*/  LDC.64 R2, c[0x0][0x210] ;  /* 0x00008400ff027b82 */ /* 0x000e240000000a00 */
[----:B----4-:R-:W-:-:S04]  /*02b0*/  FFMA R10, R12, R10, R11 ;  /* 0x0000000a0c0a7223 */ /* 0x010fc8000000000b */
[----:B------:R-:W-:-:S05]  /*02c0*/  FADD R4, R10, 3 ;  /* 0x404000000a047421 */ /* 0x000fca0000000000 */
[----:B------:R-:W-:-:S04]  /*02d0*/  FSETP.GTU.AND P1, PT, R4, RZ, PT ;  /* 0x000000ff0400720b */ /* 0x000fc80003f2c000 */
[----:B------:R-:W-:-:S04]  /*02e0*/  FSEL R4, R4, RZ, P1 ;  /* 0x000000ff04047208 */ /* 0x000fc80000800000 */
[C---:B------:R-:W-:Y:S01]  /*02f0*/  FSETP.GEU.AND P2, PT, R4.reuse, 6, PT ;  /* 0x40c000000400780b */ /* 0x040fe20003f4e000 */
[C---:B------:R-:W-:Y:S01]  /*0300*/  FMUL R5, R4.reuse, 0.16666667163372039795 ;  /* 0x3e2aaaab04057820 */ /* 0x040fe20000400000 */
[----:B------:R-:W-:Y:S01]  /*0310*/  FSETP.NAN.AND P1, PT, R4, R4, PT ;  /* 0x000000040400720b */ /* 0x000fe20003f28000 */
[----:B0-----:R-:W-:-:S10]  /*0320*/  IMAD.WIDE R2, R0, 0x4, R2 ;  /* 0x0000000400027825 */ /* 0x001fd400078e0202 */
[----:B------:R-:W-:-:S05]  /*0330*/  @P2 FSEL R5, R5, 1, P1 ;  /* 0x3f80000005052808 */ /* 0x000fca0000800000 */
[----:B------:R-:W-:Y:S01]  /*0340*/  FMUL R5, R10, R5 ;  /* 0x000000050a057220 */ /* 0x000fe20000400000 */
[----:B------:R-:W-:Y:S06]  /*0350*/  @P0 EXIT ;  /* 0x000000000000094d */ /* 0x000fec0003800000 */
[----:B------:R-:W-:Y:S01]  /*0360*/  STG.E desc[UR4][R2.64], R5 ;  /* 0x0000000502007986 */ /* 0x000fe2000c101904 */
[----:B------:R-:W-:Y:S05]  /*0370*/  EXIT ;  /* 0x000000000000794d */ /* 0x000fea0003800000 */
.L_x_0:
[----:B------:R-:W-:-:S00]  /*0380*/  BRA `(.L_x_0) ;  /* 0xfffffffc00fc7947 */ /* 0x000fc0000383ffff */
[----:B------:R-:W-:-:S00]  /*0390*/  NOP ;  /* 0x0000000000007918 */ /* 0x000fc00000000000 */
        /* <DEDUP_REMOVED lines=14> */
.L_x_1:


//--------------------- .nv.global.init           --------------------------
	.section	.nv.global.init,"aw",@progbits
.nv.global.init:
	.type		_$_str,@object
	.size		_$_str,(_$_str_$_2 - _$_str)
_$_str:
        /*0000*/ 	.byte	0x5f, 0x5f, 0x43, 0x55, 0x44, 0x41, 0x5f, 0x46, 0x54, 0x5a, 0x00
	.type		_$_str_$_2,@object
	.size		_$_str_$_2,(.L_1 - _$_str_$_2)
_$_str_$_2:
        /*000b*/ 	.byte	0x5f, 0x5f, 0x43, 0x55, 0x44, 0x41, 0x5f, 0x50, 0x52, 0x45, 0x43, 0x5f, 0x53, 0x51, 0x52, 0x54
        /*001b*/ 	.byte	0x00
.L_1:


//--------------------- .nv.constant0.triton_poi_fused__native_batch_norm_legit_no_training_add_div_hardtanh_mul_33 --------------------------
	.section	.nv.constant0.triton_poi_fused__native_batch_norm_legit_no_training_add_div_hardtanh_mul_33,"a",@progbits
	.sectionflags	@""
	.align	4
.nv.constant0.triton_poi_fused__native_batch_norm_legit_no_training_add_div_hardtanh_mul_33:
	.zero		580
